//
// Generated by NVIDIA NVVM Compiler
//
// Compiler Build ID: CL-36424714
// Cuda compilation tools, release 13.0, V13.0.88
// Based on NVVM 20.0.0
//

.version 9.0
.target sm_100
.address_size 64

	// .globl	_Z3dotPfS_S_

.visible .entry _Z3dotPfS_S_(
	.param .u64 .ptr .align 1 _Z3dotPfS_S__param_0,
	.param .u64 .ptr .align 1 _Z3dotPfS_S__param_1,
	.param .u64 .ptr .align 1 _Z3dotPfS_S__param_2
)
{
	.reg .pred 	%p<7>;
	.reg .b32 	%r<30>;
	.reg .b32 	%f<31>;
	.reg .b64 	%rd<20>;

	ld.param.u64 	%rd4, [_Z3dotPfS_S__param_0];
	ld.param.u64 	%rd5, [_Z3dotPfS_S__param_1];
	ld.param.u64 	%rd3, [_Z3dotPfS_S__param_2];
	cvta.to.global.u64 	%rd1, %rd5;
	cvta.to.global.u64 	%rd2, %rd4;
	mov.u32 	%r12, %nctaid.x;
	mov.u32 	%r13, %ntid.x;
	mul.lo.s32 	%r1, %r12, %r13;
	mov.u32 	%r14, %ctaid.x;
	mov.u32 	%r15, %tid.x;
	mad.lo.s32 	%r28, %r14, %r13, %r15;
	setp.gt.s32 	%p1, %r28, 33554431;
	mov.f32 	%f30, 0f00000000;
	@%p1 bra 	$L__BB0_7;
	add.s32 	%r16, %r28, %r1;
	max.s32 	%r17, %r16, 33554432;
	setp.lt.s32 	%p2, %r16, 33554432;
	selp.u32 	%r18, 1, 0, %p2;
	add.s32 	%r19, %r16, %r18;
	sub.s32 	%r20, %r17, %r19;
	div.u32 	%r21, %r20, %r1;
	add.s32 	%r3, %r21, %r18;
	and.b32  	%r22, %r3, 3;
	setp.eq.s32 	%p3, %r22, 3;
	mov.f32 	%f30, 0f00000000;
	@%p3 bra 	$L__BB0_4;
	add.s32 	%r23, %r3, 1;
	and.b32  	%r24, %r23, 3;
	neg.s32 	%r26, %r24;
	mov.f32 	%f30, 0f00000000;
$L__BB0_3:
	.pragma "nounroll";
	mul.wide.s32 	%rd6, %r28, 4;
	add.s64 	%rd7, %rd1, %rd6;
	add.s64 	%rd8, %rd2, %rd6;
	ld.global.f32 	%f12, [%rd8];
	ld.global.f32 	%f13, [%rd7];
	fma.rn.f32 	%f30, %f12, %f13, %f30;
	add.s32 	%r28, %r28, %r1;
	add.s32 	%r26, %r26, 1;
	setp.ne.s32 	%p4, %r26, 0;
	@%p4 bra 	$L__BB0_3;
$L__BB0_4:
	setp.lt.u32 	%p5, %r3, 3;
	@%p5 bra 	$L__BB0_7;
	mul.wide.s32 	%rd12, %r1, 4;
	shl.b32 	%r25, %r1, 2;
$L__BB0_6:
	mul.wide.s32 	%rd9, %r28, 4;
	add.s64 	%rd10, %rd2, %rd9;
	ld.global.f32 	%f14, [%rd10];
	add.s64 	%rd11, %rd1, %rd9;
	ld.global.f32 	%f15, [%rd11];
	fma.rn.f32 	%f16, %f14, %f15, %f30;
	add.s64 	%rd13, %rd10, %rd12;
	ld.global.f32 	%f17, [%rd13];
	add.s64 	%rd14, %rd11, %rd12;
	ld.global.f32 	%f18, [%rd14];
	fma.rn.f32 	%f19, %f17, %f18, %f16;
	add.s64 	%rd15, %rd13, %rd12;
	ld.global.f32 	%f20, [%rd15];
	add.s64 	%rd16, %rd14, %rd12;
	ld.global.f32 	%f21, [%rd16];
	fma.rn.f32 	%f22, %f20, %f21, %f19;
	add.s64 	%rd17, %rd15, %rd12;
	ld.global.f32 	%f23, [%rd17];
	add.s64 	%rd18, %rd16, %rd12;
	ld.global.f32 	%f24, [%rd18];
	fma.rn.f32 	%f30, %f23, %f24, %f22;
	add.s32 	%r28, %r25, %r28;
	setp.lt.s32 	%p6, %r28, 33554432;
	@%p6 bra 	$L__BB0_6;
$L__BB0_7:
	cvta.to.global.u64 	%rd19, %rd3;
	atom.global.add.f32 	%f25, [%rd19], %f30;
	ret;

}


// ===== COMPILED SASS (sm_100) =====

	.target	sm_100

	.elftype	@"ET_EXEC"


//--------------------- .note.nv.tkinfo           --------------------------
	.section	.note.nv.tkinfo,"",@"SHT_NOTE"
	.sectionflags	@"SHF_NOTE_NV_TKINFO"
	.tkinfo
        /*0018*/ 	.word	0x00000002
        /*0030*/ 	.string	""
        /*0030*/ 	.string	"ptxas"
        /*0030*/ 	.string	"Cuda compilation tools, release 13.0, V13.0.88"
        /*0030*/ 	.string	"Build cuda_13.0.r13.0/compiler.36424714_0"
        /*0030*/ 	.string	"-arch sm_100 -m 64 "



//--------------------- .note.nv.cuinfo           --------------------------
	.section	.note.nv.cuinfo,"",@"SHT_NOTE"
	.sectionflags	@"SHF_NOTE_NV_CUINFO"
        /*0018*/ 	.short	0x0002
        /*001a*/ 	.short	0x0064
        /*001c*/ 	.short	0x0082
	.zero		2


//--------------------- .nv.info                  --------------------------
	.section	.nv.info,"",@"SHT_CUDA_INFO"
	.align	4


	//----- nvinfo : EIATTR_REGCOUNT
	.align		4
        /*0000*/ 	.byte	0x04, 0x2f
        /*0002*/ 	.short	(.L_1 - .L_0)
	.align		4
.L_0:
        /*0004*/ 	.word	index@(_Z3dotPfS_S_)
        /*0008*/ 	.word	0x00000017


	//----- nvinfo : EIATTR_FRAME_SIZE
	.align		4
.L_1:
        /*000c*/ 	.byte	0x04, 0x11
        /*000e*/ 	.short	(.L_3 - .L_2)
	.align		4
.L_2:
        /*0010*/ 	.word	index@(_Z3dotPfS_S_)
        /*0014*/ 	.word	0x00000000


	//----- nvinfo : EIATTR_MIN_STACK_SIZE
	.align		4
.L_3:
        /*0018*/ 	.byte	0x04, 0x12
        /*001a*/ 	.short	(.L_5 - .L_4)
	.align		4
.L_4:
        /*001c*/ 	.word	index@(_Z3dotPfS_S_)
        /*0020*/ 	.word	0x00000000
.L_5:


//--------------------- .nv.compat                --------------------------
	.section	.nv.compat,"",@"SHT_CUDA_COMPAT_INFO"
	.align	4
        /*0000*/ 	.byte	0x02, 0x09, 0x00, 0x00, 0x02, 0x02, 0x01, 0x00, 0x02, 0x05, 0x05, 0x00, 0x03, 0x07, 0x01, 0x01
        /*0010*/ 	.byte	0x02, 0x03, 0x00, 0x00, 0x02, 0x06, 0x01, 0x00, 0x04, 0x0b, 0x08, 0x00, 0x09, 0x00, 0x00, 0x00
        /*0020*/ 	.byte	0x00, 0x00, 0x00, 0x00


//--------------------- .nv.info._Z3dotPfS_S_     --------------------------
	.section	.nv.info._Z3dotPfS_S_,"",@"SHT_CUDA_INFO"
	.sectionflags	@""
	.align	4


	//----- nvinfo : EIATTR_CUDA_API_VERSION
	.align		4
        /*0000*/ 	.byte	0x04, 0x37
        /*0002*/ 	.short	(.L_7 - .L_6)
.L_6:
        /*0004*/ 	.word	0x00000082


	//----- nvinfo : EIATTR_KPARAM_INFO
	.align		4
.L_7:
        /*0008*/ 	.byte	0x04, 0x17
        /*000a*/ 	.short	(.L_9 - .L_8)
.L_8:
        /*000c*/ 	.word	0x00000000
        /*0010*/ 	.short	0x0002
        /*0012*/ 	.short	0x0010
        /*0014*/ 	.byte	0x00, 0xf5, 0x21, 0x00


	//----- nvinfo : EIATTR_KPARAM_INFO
	.align		4
.L_9:
        /*0018*/ 	.byte	0x04, 0x17
        /*001a*/ 	.short	(.L_11 - .L_10)
.L_10:
        /*001c*/ 	.word	0x00000000
        /*0020*/ 	.short	0x0001
        /*0022*/ 	.short	0x0008
        /*0024*/ 	.byte	0x00, 0xf5, 0x21, 0x00


	//----- nvinfo : EIATTR_KPARAM_INFO
	.align		4
.L_11:
        /*0028*/ 	.byte	0x04, 0x17
        /*002a*/ 	.short	(.L_13 - .L_12)
.L_12:
        /*002c*/ 	.word	0x00000000
        /*0030*/ 	.short	0x0000
        /*0032*/ 	.short	0x0000
        /*0034*/ 	.byte	0x00, 0xf5, 0x21, 0x00


	//----- nvinfo : EIATTR_SPARSE_MMA_MASK
	.align		4
.L_13:
        /*0038*/ 	.byte	0x03, 0x50
        /*003a*/ 	.short	0x0000


	//----- nvinfo : EIATTR_MAXREG_COUNT
	.align		4
        /*003c*/ 	.byte	0x03, 0x1b
        /*003e*/ 	.short	0x00ff


	//----- nvinfo : EIATTR_MERCURY_ISA_VERSION
	.align		4
        /*0040*/ 	.byte	0x03, 0x5f
        /*0042*/ 	.short	0x0101


	//----- nvinfo : EIATTR_VRC_CTA_INIT_COUNT
	.align		4
        /*0044*/ 	.byte	0x02, 0x4a
	.zero		1
	.zero		1


	//----- nvinfo : EIATTR_EXIT_INSTR_OFFSETS
	.align		4
        /*0048*/ 	.byte	0x04, 0x1c
        /*004a*/ 	.short	(.L_15 - .L_14)


	//   ....[0]....
.L_14:
        /*004c*/ 	.word	0x00000570


	//----- nvinfo : EIATTR_CRS_STACK_SIZE
	.align		4
.L_15:
        /*0050*/ 	.byte	0x04, 0x1e
        /*0052*/ 	.short	(.L_17 - .L_16)
.L_16:
        /*0054*/ 	.word	0x00000000


	//----- nvinfo : EIATTR_CBANK_PARAM_SIZE
	.align		4
.L_17:
        /*0058*/ 	.byte	0x03, 0x19
        /*005a*/ 	.short	0x0018


	//----- nvinfo : EIATTR_PARAM_CBANK
	.align		4
        /*005c*/ 	.byte	0x04, 0x0a
        /*005e*/ 	.short	(.L_19 - .L_18)
	.align		4
.L_18:
        /*0060*/ 	.word	index@(.nv.constant0._Z3dotPfS_S_)
        /*0064*/ 	.short	0x0380
        /*0066*/ 	.short	0x0018


	//----- nvinfo : EIATTR_SW_WAR
	.align		4
.L_19:
        /*0068*/ 	.byte	0x04, 0x36
        /*006a*/ 	.short	(.L_21 - .L_20)
.L_20:
        /*006c*/ 	.word	0x00000008
.L_21:


//--------------------- .nv.callgraph             --------------------------
	.section	.nv.callgraph,"",@"SHT_CUDA_CALLGRAPH"
	.align	4
	.sectionentsize	8
	.align		4
        /*0000*/ 	.word	0x00000000
	.align		4
        /*0004*/ 	.word	0xffffffff
	.align		4
        /*0008*/ 	.word	0x00000000
	.align		4
        /*000c*/ 	.word	0xfffffffe
	.align		4
        /*0010*/ 	.word	0x00000000
	.align		4
        /*0014*/ 	.word	0xfffffffd
	.align		4
        /*0018*/ 	.word	0x00000000
	.align		4
        /*001c*/ 	.word	0xfffffffc


//--------------------- .text._Z3dotPfS_S_        --------------------------
	.section	.text._Z3dotPfS_S_,"ax",@progbits
	.align	128
        .global         _Z3dotPfS_S_
        .type           _Z3dotPfS_S_,@function
        .size           _Z3dotPfS_S_,(.L_x_7 - _Z3dotPfS_S_)
        .other          _Z3dotPfS_S_,@"STO_CUDA_ENTRY STV_DEFAULT"
_Z3dotPfS_S_:
.text._Z3dotPfS_S_:
[----:B------:R-:W-:Y:S01]  /*0000*/  LDC R1, c[0x0][0x37c] ;  /* 0x0000df00ff017b82 */ /* 0x000fe20000000800 */
[----:B------:R-:W0:Y:S01]  /*0010*/  S2R R2, SR_TID.X ;  /* 0x0000000000027919 */ /* 0x000e220000002100 */
[----:B------:R-:W1:Y:S06]  /*0020*/  LDCU UR6, c[0x0][0x370] ;  /* 0x00006e00ff0677ac */ /* 0x000e6c0008000800 */
[----:B------:R-:W0:Y:S01]  /*0030*/  S2UR UR7, SR_CTAID.X ;  /* 0x00000000000779c3 */ /* 0x000e220000002500 */
[----:B------:R-:W-:Y:S01]  /*0040*/  BSSY.RECONVERGENT B0, `(.L_x_0) ;  /* 0x0000050000007945 */ /* 0x000fe20003800200 */
[----:B------:R-:W-:Y:S01]  /*0050*/  HFMA2 R0, -RZ, RZ, 0, 0 ;  /* 0x00000000ff007431 */ /* 0x000fe200000001ff */
[----:B------:R-:W2:Y:S05]  /*0060*/  LDCU.64 UR4, c[0x0][0x358] ;  /* 0x00006b00ff0477ac */ /* 0x000eaa0008000a00 */
[----:B------:R-:W0:Y:S02]  /*0070*/  LDC R3, c[0x0][0x360] ;  /* 0x0000d800ff037b82 */ /* 0x000e240000000800 */
[----:B0-----:R-:W-:-:S02]  /*0080*/  IMAD R2, R3, UR7, R2 ;  /* 0x0000000703027c24 */ /* 0x001fc4000f8e0202 */
[----:B-1----:R-:W-:-:S03]  /*0090*/  IMAD R3, R3, UR6, RZ ;  /* 0x0000000603037c24 */ /* 0x002fc6000f8e02ff */
[----:B------:R-:W-:-:S13]  /*00a0*/  ISETP.GT.AND P0, PT, R2, 0x1ffffff, PT ;  /* 0x01ffffff0200780c */ /* 0x000fda0003f04270 */
[----:B--2---:R-:W-:Y:S05]  /*00b0*/  @P0 BRA `(.L_x_1) ;  /* 0x0000000400200947 */ /* 0x004fea0003800000 */
[----:B------:R-:W0:Y:S01]  /*00c0*/  I2F.U32.RP R8, R3 ;  /* 0x0000000300087306 */ /* 0x000e220000209000 */
[C---:B------:R-:W-:Y:S01]  /*00d0*/  IADD3 R0, PT, PT, R3.reuse, R2, RZ ;  /* 0x0000000203007210 */ /* 0x040fe20007ffe0ff */
[----:B------:R-:W-:Y:S01]  /*00e0*/  IMAD.MOV R9, RZ, RZ, -R3 ;  /* 0x000000ffff097224 */ /* 0x000fe200078e0a03 */
[----:B------:R-:W-:Y:S01]  /*00f0*/  ISETP.NE.U32.AND P2, PT, R3, RZ, PT ;  /* 0x000000ff0300720c */ /* 0x000fe20003f45070 */
[----:B------:R-:W-:Y:S01]  /*0100*/  BSSY.RECONVERGENT B1, `(.L_x_2) ;  /* 0x0000029000017945 */ /* 0x000fe20003800200 */
[C---:B------:R-:W-:Y:S02]  /*0110*/  ISETP.GE.AND P0, PT, R0.reuse, 0x2000000, PT ;  /* 0x020000000000780c */ /* 0x040fe40003f06270 */
[----:B------:R-:W-:Y:S02]  /*0120*/  VIMNMX R7, PT, PT, R0, 0x2000000, !PT ;  /* 0x0200000000077848 */ /* 0x000fe40007fe0100 */
[----:B------:R-:W-:-:S04]  /*0130*/  SEL R6, RZ, 0x1, P0 ;  /* 0x00000001ff067807 */ /* 0x000fc80000000000 */
[----:B------:R-:W-:Y:S01]  /*0140*/  IADD3 R0, PT, PT, R7, -R0, -R6 ;  /* 0x8000000007007210 */ /* 0x000fe20007ffe806 */
[----:B0-----:R-:W0:Y:S02]  /*0150*/  MUFU.RCP R8, R8 ;  /* 0x0000000800087308 */ /* 0x001e240000001000 */
[----:B0-----:R-:W-:-:S06]  /*0160*/  IADD3 R4, PT, PT, R8, 0xffffffe, RZ ;  /* 0x0ffffffe08047810 */ /* 0x001fcc0007ffe0ff */
[----:B------:R0:W1:Y:S02]  /*0170*/  F2I.FTZ.U32.TRUNC.NTZ R5, R4 ;  /* 0x0000000400057305 */ /* 0x000064000021f000 */
[----:B0-----:R-:W-:Y:S01]  /*0180*/  MOV R4, RZ ;  /* 0x000000ff00047202 */ /* 0x001fe20000000f00 */
[----:B-1----:R-:W-:-:S04]  /*0190*/  IMAD R9, R9, R5, RZ ;  /* 0x0000000509097224 */ /* 0x002fc800078e02ff */
[----:B------:R-:W-:-:S06]  /*01a0*/  IMAD.HI.U32 R5, R5, R9, R4 ;  /* 0x0000000905057227 */ /* 0x000fcc00078e0004 */
[----:B------:R-:W-:-:S04]  /*01b0*/  IMAD.HI.U32 R5, R5, R0, RZ ;  /* 0x0000000005057227 */ /* 0x000fc800078e00ff */
[----:B------:R-:W-:-:S04]  /*01c0*/  IMAD.MOV R4, RZ, RZ, -R5 ;  /* 0x000000ffff047224 */ /* 0x000fc800078e0a05 */
[----:B------:R-:W-:-:S05]  /*01d0*/  IMAD R0, R3, R4, R0 ;  /* 0x0000000403007224 */ /* 0x000fca00078e0200 */
[----:B------:R-:W-:-:S13]  /*01e0*/  ISETP.GE.U32.AND P0, PT, R0, R3, PT ;  /* 0x000000030000720c */ /* 0x000fda0003f06070 */
[----:B------:R-:W-:Y:S02]  /*01f0*/  @P0 IADD3 R0, PT, PT, -R3, R0, RZ ;  /* 0x0000000003000210 */ /* 0x000fe40007ffe1ff */
[----:B------:R-:W-:Y:S02]  /*0200*/  @P0 IADD3 R5, PT, PT, R5, 0x1, RZ ;  /* 0x0000000105050810 */ /* 0x000fe40007ffe0ff */
[----:B------:R-:W-:-:S13]  /*0210*/  ISETP.GE.U32.AND P1, PT, R0, R3, PT ;  /* 0x000000030000720c */ /* 0x000fda0003f26070 */
[----:B------:R-:W-:Y:S01]  /*0220*/  @P1 VIADD R5, R5, 0x1 ;  /* 0x0000000105051836 */ /* 0x000fe20000000000 */
[----:B------:R-:W-:-:S04]  /*0230*/  @!P2 LOP3.LUT R5, RZ, R3, RZ, 0x33, !PT ;  /* 0x00000003ff05a212 */ /* 0x000fc800078e33ff */
[----:B------:R-:W-:-:S04]  /*0240*/  IADD3 R5, PT, PT, R6, R5, RZ ;  /* 0x0000000506057210 */ /* 0x000fc80007ffe0ff */
[C---:B------:R-:W-:Y:S02]  /*0250*/  LOP3.LUT R0, R5.reuse, 0x3, RZ, 0xc0, !PT ;  /* 0x0000000305007812 */ /* 0x040fe400078ec0ff */
[----:B------:R-:W-:Y:S02]  /*0260*/  ISETP.GE.U32.AND P1, PT, R5, 0x3, PT ;  /* 0x000000030500780c */ /* 0x000fe40003f26070 */
[----:B------:R-:W-:Y:S02]  /*0270*/  ISETP.NE.AND P0, PT, R0, 0x3, PT ;  /* 0x000000030000780c */ /* 0x000fe40003f05270 */
[----:B------:R-:W-:-:S11]  /*0280*/  MOV R0, RZ ;  /* 0x000000ff00007202 */ /* 0x000fd60000000f00 */
[----:B------:R-:W-:Y:S05]  /*0290*/  @!P0 BRA `(.L_x_3) ;  /* 0x00000000003c8947 */ /* 0x000fea0003800000 */
[----:B------:R-:W0:Y:S01]  /*02a0*/  LDC.64 R10, c[0x0][0x380] ;  /* 0x0000e000ff0a7b82 */ /* 0x000e220000000a00 */
[----:B------:R-:W-:-:S05]  /*02b0*/  VIADD R0, R5, 0x1 ;  /* 0x0000000105007836 */ /* 0x000fca0000000000 */
[----:B------:R-:W-:Y:S02]  /*02c0*/  LOP3.LUT R4, R0, 0x3, RZ, 0xc0, !PT ;  /* 0x0000000300047812 */ /* 0x000fe400078ec0ff */
[----:B------:R-:W1:Y:S01]  /*02d0*/  LDC.64 R8, c[0x0][0x388] ;  /* 0x0000e200ff087b82 */ /* 0x000e620000000a00 */
[----:B------:R-:W-:Y:S02]  /*02e0*/  MOV R0, RZ ;  /* 0x000000ff00007202 */ /* 0x000fe40000000f00 */
[----:B------:R-:W-:-:S07]  /*02f0*/  IADD3 R12, PT, PT, -R4, RZ, RZ ;  /* 0x000000ff040c7210 */ /* 0x000fce0007ffe1ff */
.L_x_4:
[----:B-1----:R-:W-:-:S04]  /*0300*/  IMAD.WIDE R4, R2, 0x4, R8 ;  /* 0x0000000402047825 */ /* 0x002fc800078e0208 */
[----:B0-----:R-:W-:Y:S02]  /*0310*/  IMAD.WIDE R6, R2, 0x4, R10 ;  /* 0x0000000402067825 */ /* 0x001fe400078e020a */
[----:B------:R-:W2:Y:S04]  /*0320*/  LDG.E R4, desc[UR4][R4.64] ;  /* 0x0000000404047981 */ /* 0x000ea8000c1e1900 */
[----:B------:R-:W2:Y:S01]  /*0330*/  LDG.E R7, desc[UR4][R6.64] ;  /* 0x0000000406077981 */ /* 0x000ea2000c1e1900 */
[----:B------:R-:W-:Y:S01]  /*0340*/  VIADD R12, R12, 0x1 ;  /* 0x000000010c0c7836 */ /* 0x000fe20000000000 */
[----:B------:R-:W-:-:S04]  /*0350*/  IADD3 R2, PT, PT, R3, R2, RZ ;  /* 0x0000000203027210 */ /* 0x000fc80007ffe0ff */
[----:B------:R-:W-:Y:S01]  /*0360*/  ISETP.NE.AND P0, PT, R12, RZ, PT ;  /* 0x000000ff0c00720c */ /* 0x000fe20003f05270 */
[----:B--2---:R-:W-:-:S12]  /*0370*/  FFMA R0, R7, R4, R0 ;  /* 0x0000000407007223 */ /* 0x004fd80000000000 */
[----:B------:R-:W-:Y:S05]  /*0380*/  @P0 BRA `(.L_x_4) ;  /* 0xfffffffc00dc0947 */ /* 0x000fea000383ffff */
.L_x_3:
[----:B------:R-:W-:Y:S05]  /*0390*/  BSYNC.RECONVERGENT B1 ;  /* 0x0000000000017941 */ /* 0x000fea0003800200 */
.L_x_2:
[----:B------:R-:W-:Y:S05]  /*03a0*/  @!P1 BRA `(.L_x_1) ;  /* 0x0000000000649947 */ /* 0x000fea0003800000 */
.L_x_5:
[----:B------:R-:W0:Y:S08]  /*03b0*/  LDC.64 R4, c[0x0][0x380] ;  /* 0x0000e000ff047b82 */ /* 0x000e300000000a00 */
[----:B------:R-:W1:Y:S01]  /*03c0*/  LDC.64 R6, c[0x0][0x388] ;  /* 0x0000e200ff067b82 */ /* 0x000e620000000a00 */
[----:B0-----:R-:W-:-:S04]  /*03d0*/  IMAD.WIDE R16, R2, 0x4, R4 ;  /* 0x0000000402107825 */ /* 0x001fc800078e0204 */
[----:B------:R-:W-:Y:S02]  /*03e0*/  IMAD.WIDE R4, R3, 0x4, R16 ;  /* 0x0000000403047825 */ /* 0x000fe400078e0210 */
[----:B------:R-:W2:Y:S02]  /*03f0*/  LDG.E R17, desc[UR4][R16.64] ;  /* 0x0000000410117981 */ /* 0x000ea4000c1e1900 */
[----:B-1----:R-:W-:-:S04]  /*0400*/  IMAD.WIDE R18, R2, 0x4, R6 ;  /* 0x0000000402127825 */ /* 0x002fc800078e0206 */
[C---:B------:R-:W-:Y:S02]  /*0410*/  IMAD.WIDE R6, R3.reuse, 0x4, R18 ;  /* 0x0000000403067825 */ /* 0x040fe400078e0212 */
[----:B------:R-:W2:Y:S02]  /*0420*/  LDG.E R18, desc[UR4][R18.64] ;  /* 0x0000000412127981 */ /* 0x000ea4000c1e1900 */
[C---:B------:R-:W-:Y:S02]  /*0430*/  IMAD.WIDE R8, R3.reuse, 0x4, R4 ;  /* 0x0000000403087825 */ /* 0x040fe400078e0204 */
[----:B------:R-:W3:Y:S02]  /*0440*/  LDG.E R4, desc[UR4][R4.64] ;  /* 0x0000000404047981 */ /* 0x000ee4000c1e1900 */
[C---:B------:R-:W-:Y:S02]  /*0450*/  IMAD.WIDE R10, R3.reuse, 0x4, R6 ;  /* 0x00000004030a7825 */ /* 0x040fe400078e0206 */
[----:B------:R-:W3:Y:S02]  /*0460*/  LDG.E R6, desc[UR4][R6.64] ;  /* 0x0000000406067981 */ /* 0x000ee4000c1e1900 */
[----:B------:R-:W-:-:S02]  /*0470*/  IMAD.WIDE R12, R3, 0x4, R8 ;  /* 0x00000004030c7825 */ /* 0x000fc400078e0208 */
[----:B------:R-:W4:Y:S02]  /*0480*/  LDG.E R20, desc[UR4][R8.64] ;  /* 0x0000000408147981 */ /* 0x000f24000c1e1900 */
[C---:B------:R-:W-:Y:S02]  /*0490*/  IMAD.WIDE R14, R3.reuse, 0x4, R10 ;  /* 0x00000004030e7825 */ /* 0x040fe400078e020a */
[----:B------:R-:W4:Y:S04]  /*04a0*/  LDG.E R10, desc[UR4][R10.64] ;  /* 0x000000040a0a7981 */ /* 0x000f28000c1e1900 */
[----:B------:R-:W5:Y:S04]  /*04b0*/  LDG.E R12, desc[UR4][R12.64] ;  /* 0x000000040c0c7981 */ /* 0x000f68000c1e1900 */
[----:B------:R-:W5:Y:S01]  /*04c0*/  LDG.E R14, desc[UR4][R14.64] ;  /* 0x000000040e0e7981 */ /* 0x000f62000c1e1900 */
[----:B------:R-:W-:-:S04]  /*04d0*/  LEA R2, R3, R2, 0x2 ;  /* 0x0000000203027211 */ /* 0x000fc800078e10ff */
[----:B------:R-:W-:Y:S01]  /*04e0*/  ISETP.GE.AND P0, PT, R2, 0x2000000, PT ;  /* 0x020000000200780c */ /* 0x000fe20003f06270 */
[----:B--2---:R-:W-:-:S04]  /*04f0*/  FFMA R17, R17, R18, R0 ;  /* 0x0000001211117223 */ /* 0x004fc80000000000 */
[----:B---3--:R-:W-:-:S04]  /*0500*/  FFMA R17, R4, R6, R17 ;  /* 0x0000000604117223 */ /* 0x008fc80000000011 */
[----:B----4-:R-:W-:-:S04]  /*0510*/  FFMA R17, R20, R10, R17 ;  /* 0x0000000a14117223 */ /* 0x010fc80000000011 */
[----:B-----5:R-:W-:Y:S01]  /*0520*/  FFMA R0, R12, R14, R17 ;  /* 0x0000000e0c007223 */ /* 0x020fe20000000011 */
[----:B------:R-:W-:Y:S06]  /*0530*/  @!P0 BRA `(.L_x_5) ;  /* 0xfffffffc009c8947 */ /* 0x000fec000383ffff */
.L_x_1:
[----:B------:R-:W-:Y:S05]  /*0540*/  BSYNC.RECONVERGENT B0 ;  /* 0x0000000000007941 */ /* 0x000fea0003800200 */
.L_x_0:
[----:B------:R-:W0:Y:S02]  /*0550*/  LDC.64 R2, c[0x0][0x390] ;  /* 0x0000e400ff027b82 */ /* 0x000e240000000a00 */
[----:B0-----:R-:W-:Y:S01]  /*0560*/  REDG.E.ADD.F32.FTZ.RN.STRONG.GPU desc[UR4][R2.64], R0 ;  /* 0x00000000020079a6 */ /* 0x001fe2000c12f304 */
[----:B------:R-:W-:Y:S05]  /*0570*/  EXIT ;  /* 0x000000000000794d */ /* 0x000fea0003800000 */
.L_x_6:
[----:B------:R-:W-:-:S00]  /*0580*/  BRA `(.L_x_6) ;  /* 0xfffffffc00fc7947 */ /* 0x000fc0000383ffff */
[----:B------:R-:W-:-:S00]  /*0590*/  NOP ;  /* 0x0000000000007918 */ /* 0x000fc00000000000 */
        /* <DEDUP_REMOVED lines=14> */
.L_x_7:


//--------------------- .nv.shared.reserved.0     --------------------------
	.section	.nv.shared.reserved.0,"aw",@nobits
	.weak		__nv_reservedSMEM_offset_0_alias
	.size		__nv_reservedSMEM_offset_0_alias, 0, 64
	.other		__nv_reservedSMEM_offset_0_alias,@"STO_CUDA_RESERVED_SHARED STV_DEFAULT"
__nv_reservedSMEM_offset_0_alias:
	.zero		0
	.zero		64


//--------------------- .nv.constant0._Z3dotPfS_S_ --------------------------
	.section	.nv.constant0._Z3dotPfS_S_,"a",@progbits
	.sectionflags	@""
	.align	4
.nv.constant0._Z3dotPfS_S_:
	.zero		920


//--------------------- SYMBOLS --------------------------

	.type		.nv.reservedSmem.offset0,@object
	.size		.nv.reservedSmem.offset0,0x4
